//
// Generated by NVIDIA NVVM Compiler
//
// Compiler Build ID: CL-36424714
// Cuda compilation tools, release 13.0, V13.0.88
// Based on NVVM 20.0.0
//

.version 9.0
.target sm_100
.address_size 64

	// .globl	_Z20modify_matrix_kernelPfii

.visible .entry _Z20modify_matrix_kernelPfii(
	.param .u64 .ptr .align 1 _Z20modify_matrix_kernelPfii_param_0,
	.param .u32 _Z20modify_matrix_kernelPfii_param_1,
	.param .u32 _Z20modify_matrix_kernelPfii_param_2
)
{
	.reg .pred 	%p<9>;
	.reg .b32 	%r<22>;
	.reg .b32 	%f<18>;
	.reg .b64 	%rd<5>;

	ld.param.u64 	%rd2, [_Z20modify_matrix_kernelPfii_param_0];
	ld.param.u32 	%r11, [_Z20modify_matrix_kernelPfii_param_1];
	ld.param.u32 	%r10, [_Z20modify_matrix_kernelPfii_param_2];
	mov.u32 	%r12, %ctaid.y;
	mov.u32 	%r13, %ntid.y;
	mov.u32 	%r14, %tid.y;
	mad.lo.s32 	%r1, %r12, %r13, %r14;
	mov.u32 	%r15, %ctaid.x;
	mov.u32 	%r16, %ntid.x;
	mov.u32 	%r17, %tid.x;
	mad.lo.s32 	%r2, %r15, %r16, %r17;
	setp.ge.s32 	%p1, %r1, %r11;
	setp.ge.s32 	%p2, %r2, %r10;
	or.pred  	%p3, %p1, %p2;
	@%p3 bra 	$L__BB0_9;
	cvta.to.global.u64 	%rd3, %rd2;
	mad.lo.s32 	%r18, %r10, %r1, %r2;
	mul.wide.s32 	%rd4, %r18, 4;
	add.s64 	%rd1, %rd3, %rd4;
	ld.global.f32 	%f1, [%rd1];
	setp.eq.s32 	%p4, %r1, 0;
	mov.f32 	%f17, %f1;
	@%p4 bra 	$L__BB0_8;
	and.b32  	%r3, %r1, 3;
	setp.lt.u32 	%p5, %r1, 4;
	mov.f32 	%f17, %f1;
	@%p5 bra 	$L__BB0_5;
	and.b32  	%r19, %r1, -4;
	neg.s32 	%r20, %r19;
	mov.f32 	%f17, %f1;
$L__BB0_4:
	mul.f32 	%f10, %f17, %f1;
	mul.f32 	%f11, %f10, %f1;
	mul.f32 	%f12, %f11, %f1;
	mul.f32 	%f17, %f12, %f1;
	add.s32 	%r20, %r20, 4;
	setp.ne.s32 	%p6, %r20, 0;
	@%p6 bra 	$L__BB0_4;
$L__BB0_5:
	setp.eq.s32 	%p7, %r3, 0;
	@%p7 bra 	$L__BB0_8;
	neg.s32 	%r21, %r3;
$L__BB0_7:
	.pragma "nounroll";
	mul.f32 	%f17, %f17, %f1;
	add.s32 	%r21, %r21, 1;
	setp.ne.s32 	%p8, %r21, 0;
	@%p8 bra 	$L__BB0_7;
$L__BB0_8:
	st.global.f32 	[%rd1], %f17;
$L__BB0_9:
	ret;

}


// ===== COMPILED SASS (sm_100) =====

	.target	sm_100

	.elftype	@"ET_EXEC"


//--------------------- .note.nv.tkinfo           --------------------------
	.section	.note.nv.tkinfo,"",@"SHT_NOTE"
	.sectionflags	@"SHF_NOTE_NV_TKINFO"
	.tkinfo
        /*0018*/ 	.word	0x00000002
        /*0030*/ 	.string	""
        /*0030*/ 	.string	"ptxas"
        /*0030*/ 	.string	"Cuda compilation tools, release 13.0, V13.0.88"
        /*0030*/ 	.string	"Build cuda_13.0.r13.0/compiler.36424714_0"
        /*0030*/ 	.string	"-arch sm_100 -m 64 "



//--------------------- .note.nv.cuinfo           --------------------------
	.section	.note.nv.cuinfo,"",@"SHT_NOTE"
	.sectionflags	@"SHF_NOTE_NV_CUINFO"
        /*0018*/ 	.short	0x0002
        /*001a*/ 	.short	0x0064
        /*001c*/ 	.short	0x0082
	.zero		2


//--------------------- .nv.info                  --------------------------
	.section	.nv.info,"",@"SHT_CUDA_INFO"
	.align	4


	//----- nvinfo : EIATTR_REGCOUNT
	.align		4
        /*0000*/ 	.byte	0x04, 0x2f
        /*0002*/ 	.short	(.L_1 - .L_0)
	.align		4
.L_0:
        /*0004*/ 	.word	index@(_Z20modify_matrix_kernelPfii)
        /*0008*/ 	.word	0x0000000a


	//----- nvinfo : EIATTR_FRAME_SIZE
	.align		4
.L_1:
        /*000c*/ 	.byte	0x04, 0x11
        /*000e*/ 	.short	(.L_3 - .L_2)
	.align		4
.L_2:
        /*0010*/ 	.word	index@(_Z20modify_matrix_kernelPfii)
        /*0014*/ 	.word	0x00000000


	//----- nvinfo : EIATTR_MIN_STACK_SIZE
	.align		4
.L_3:
        /*0018*/ 	.byte	0x04, 0x12
        /*001a*/ 	.short	(.L_5 - .L_4)
	.align		4
.L_4:
        /*001c*/ 	.word	index@(_Z20modify_matrix_kernelPfii)
        /*0020*/ 	.word	0x00000000
.L_5:


//--------------------- .nv.compat                --------------------------
	.section	.nv.compat,"",@"SHT_CUDA_COMPAT_INFO"
	.align	4
        /*0000*/ 	.byte	0x02, 0x09, 0x00, 0x00, 0x02, 0x02, 0x01, 0x00, 0x02, 0x05, 0x05, 0x00, 0x03, 0x07, 0x01, 0x01
        /*0010*/ 	.byte	0x02, 0x03, 0x00, 0x00, 0x02, 0x06, 0x01, 0x00, 0x04, 0x0b, 0x08, 0x00, 0x09, 0x00, 0x00, 0x00
        /*0020*/ 	.byte	0x00, 0x00, 0x00, 0x00


//--------------------- .nv.info._Z20modify_matrix_kernelPfii --------------------------
	.section	.nv.info._Z20modify_matrix_kernelPfii,"",@"SHT_CUDA_INFO"
	.sectionflags	@""
	.align	4


	//----- nvinfo : EIATTR_CUDA_API_VERSION
	.align		4
        /*0000*/ 	.byte	0x04, 0x37
        /*0002*/ 	.short	(.L_7 - .L_6)
.L_6:
        /*0004*/ 	.word	0x00000082


	//----- nvinfo : EIATTR_KPARAM_INFO
	.align		4
.L_7:
        /*0008*/ 	.byte	0x04, 0x17
        /*000a*/ 	.short	(.L_9 - .L_8)
.L_8:
        /*000c*/ 	.word	0x00000000
        /*0010*/ 	.short	0x0002
        /*0012*/ 	.short	0x000c
        /*0014*/ 	.byte	0x00, 0xf0, 0x11, 0x00


	//----- nvinfo : EIATTR_KPARAM_INFO
	.align		4
.L_9:
        /*0018*/ 	.byte	0x04, 0x17
        /*001a*/ 	.short	(.L_11 - .L_10)
.L_10:
        /*001c*/ 	.word	0x00000000
        /*0020*/ 	.short	0x0001
        /*0022*/ 	.short	0x0008
        /*0024*/ 	.byte	0x00, 0xf0, 0x11, 0x00


	//----- nvinfo : EIATTR_KPARAM_INFO
	.align		4
.L_11:
        /*0028*/ 	.byte	0x04, 0x17
        /*002a*/ 	.short	(.L_13 - .L_12)
.L_12:
        /*002c*/ 	.word	0x00000000
        /*0030*/ 	.short	0x0000
        /*0032*/ 	.short	0x0000
        /*0034*/ 	.byte	0x00, 0xf5, 0x21, 0x00


	//----- nvinfo : EIATTR_SPARSE_MMA_MASK
	.align		4
.L_13:
        /*0038*/ 	.byte	0x03, 0x50
        /*003a*/ 	.short	0x0000


	//----- nvinfo : EIATTR_MAXREG_COUNT
	.align		4
        /*003c*/ 	.byte	0x03, 0x1b
        /*003e*/ 	.short	0x00ff


	//----- nvinfo : EIATTR_MERCURY_ISA_VERSION
	.align		4
        /*0040*/ 	.byte	0x03, 0x5f
        /*0042*/ 	.short	0x0101


	//----- nvinfo : EIATTR_VRC_CTA_INIT_COUNT
	.align		4
        /*0044*/ 	.byte	0x02, 0x4a
	.zero		1
	.zero		1


	//----- nvinfo : EIATTR_EXIT_INSTR_OFFSETS
	.align		4
        /*0048*/ 	.byte	0x04, 0x1c
        /*004a*/ 	.short	(.L_15 - .L_14)


	//   ....[0]....
.L_14:
        /*004c*/ 	.word	0x000000c0


	//   ....[1]....
        /*0050*/ 	.word	0x000005c0


	//----- nvinfo : EIATTR_CRS_STACK_SIZE
	.align		4
.L_15:
        /*0054*/ 	.byte	0x04, 0x1e
        /*0056*/ 	.short	(.L_17 - .L_16)
.L_16:
        /*0058*/ 	.word	0x00000000


	//----- nvinfo : EIATTR_CBANK_PARAM_SIZE
	.align		4
.L_17:
        /*005c*/ 	.byte	0x03, 0x19
        /*005e*/ 	.short	0x0010


	//----- nvinfo : EIATTR_PARAM_CBANK
	.align		4
        /*0060*/ 	.byte	0x04, 0x0a
        /*0062*/ 	.short	(.L_19 - .L_18)
	.align		4
.L_18:
        /*0064*/ 	.word	index@(.nv.constant0._Z20modify_matrix_kernelPfii)
        /*0068*/ 	.short	0x0380
        /*006a*/ 	.short	0x0010


	//----- nvinfo : EIATTR_SW_WAR
	.align		4
.L_19:
        /*006c*/ 	.byte	0x04, 0x36
        /*006e*/ 	.short	(.L_21 - .L_20)
.L_20:
        /*0070*/ 	.word	0x00000008
.L_21:


//--------------------- .nv.callgraph             --------------------------
	.section	.nv.callgraph,"",@"SHT_CUDA_CALLGRAPH"
	.align	4
	.sectionentsize	8
	.align		4
        /*0000*/ 	.word	0x00000000
	.align		4
        /*0004*/ 	.word	0xffffffff
	.align		4
        /*0008*/ 	.word	0x00000000
	.align		4
        /*000c*/ 	.word	0xfffffffe
	.align		4
        /*0010*/ 	.word	0x00000000
	.align		4
        /*0014*/ 	.word	0xfffffffd
	.align		4
        /*0018*/ 	.word	0x00000000
	.align		4
        /*001c*/ 	.word	0xfffffffc


//--------------------- .text._Z20modify_matrix_kernelPfii --------------------------
	.section	.text._Z20modify_matrix_kernelPfii,"ax",@progbits
	.align	128
        .global         _Z20modify_matrix_kernelPfii
        .type           _Z20modify_matrix_kernelPfii,@function
        .size           _Z20modify_matrix_kernelPfii,(.L_x_12 - _Z20modify_matrix_kernelPfii)
        .other          _Z20modify_matrix_kernelPfii,@"STO_CUDA_ENTRY STV_DEFAULT"
_Z20modify_matrix_kernelPfii:
.text._Z20modify_matrix_kernelPfii:
[----:B------:R-:W-:Y:S01]  /*0000*/  LDC R1, c[0x0][0x37c] ;  /* 0x0000df00ff017b82 */ /* 0x000fe20000000800 */
[----:B------:R-:W0:Y:S07]  /*0010*/  S2R R3, SR_TID.X ;  /* 0x0000000000037919 */ /* 0x000e2e0000002100 */
[----:B------:R-:W1:Y:S01]  /*0020*/  LDC R5, c[0x0][0x364] ;  /* 0x0000d900ff057b82 */ /* 0x000e620000000800 */
[----:B------:R-:W2:Y:S01]  /*0030*/  LDCU.64 UR6, c[0x0][0x388] ;  /* 0x00007100ff0677ac */ /* 0x000ea20008000a00 */
[----:B------:R-:W1:Y:S06]  /*0040*/  S2R R2, SR_TID.Y ;  /* 0x0000000000027919 */ /* 0x000e6c0000002200 */
[----:B------:R-:W0:Y:S08]  /*0050*/  S2UR UR5, SR_CTAID.X ;  /* 0x00000000000579c3 */ /* 0x000e300000002500 */
[----:B------:R-:W0:Y:S08]  /*0060*/  LDC R0, c[0x0][0x360] ;  /* 0x0000d800ff007b82 */ /* 0x000e300000000800 */
[----:B------:R-:W1:Y:S01]  /*0070*/  S2UR UR4, SR_CTAID.Y ;  /* 0x00000000000479c3 */ /* 0x000e620000002600 */
[----:B0-----:R-:W-:-:S05]  /*0080*/  IMAD R0, R0, UR5, R3 ;  /* 0x0000000500007c24 */ /* 0x001fca000f8e0203 */
[----:B--2---:R-:W-:Y:S01]  /*0090*/  ISETP.GE.AND P0, PT, R0, UR7, PT ;  /* 0x0000000700007c0c */ /* 0x004fe2000bf06270 */
[----:B-1----:R-:W-:-:S05]  /*00a0*/  IMAD R5, R5, UR4, R2 ;  /* 0x0000000405057c24 */ /* 0x002fca000f8e0202 */
[----:B------:R-:W-:-:S13]  /*00b0*/  ISETP.GE.OR P0, PT, R5, UR6, P0 ;  /* 0x0000000605007c0c */ /* 0x000fda0008706670 */
[----:B------:R-:W-:Y:S05]  /*00c0*/  @P0 EXIT ;  /* 0x000000000000094d */ /* 0x000fea0003800000 */
[----:B------:R-:W0:Y:S01]  /*00d0*/  LDC.64 R2, c[0x0][0x380] ;  /* 0x0000e000ff027b82 */ /* 0x000e220000000a00 */
[----:B------:R-:W1:Y:S01]  /*00e0*/  LDCU.64 UR4, c[0x0][0x358] ;  /* 0x00006b00ff0477ac */ /* 0x000e620008000a00 */
[----:B------:R-:W-:-:S04]  /*00f0*/  IMAD R7, R5, UR7, R0 ;  /* 0x0000000705077c24 */ /* 0x000fc8000f8e0200 */
[----:B0-----:R-:W-:-:S05]  /*0100*/  IMAD.WIDE R2, R7, 0x4, R2 ;  /* 0x0000000407027825 */ /* 0x001fca00078e0202 */
[----:B-1----:R-:W2:Y:S01]  /*0110*/  LDG.E R0, desc[UR4][R2.64] ;  /* 0x0000000402007981 */ /* 0x002ea2000c1e1900 */
[----:B------:R-:W-:Y:S01]  /*0120*/  ISETP.NE.AND P0, PT, R5, RZ, PT ;  /* 0x000000ff0500720c */ /* 0x000fe20003f05270 */
[----:B------:R-:W-:Y:S01]  /*0130*/  BSSY.RECONVERGENT B1, `(.L_x_0) ;  /* 0x0000047000017945 */ /* 0x000fe20003800200 */
[----:B--2---:R-:W-:-:S11]  /*0140*/  MOV R7, R0 ;  /* 0x0000000000077202 */ /* 0x004fd60000000f00 */
[----:B------:R-:W-:Y:S05]  /*0150*/  @!P0 BRA `(.L_x_1) ;  /* 0x0000000400108947 */ /* 0x000fea0003800000 */
[C---:B------:R-:W-:Y:S01]  /*0160*/  ISETP.GE.U32.AND P0, PT, R5.reuse, 0x4, PT ;  /* 0x000000040500780c */ /* 0x040fe20003f06070 */
[----:B------:R-:W-:Y:S01]  /*0170*/  BSSY.RECONVERGENT B0, `(.L_x_2) ;  /* 0x000003b000007945 */ /* 0x000fe20003800200 */
[----:B------:R-:W-:Y:S02]  /*0180*/  LOP3.LUT R4, R5, 0x3, RZ, 0xc0, !PT ;  /* 0x0000000305047812 */ /* 0x000fe400078ec0ff */
[----:B------:R-:W-:-:S09]  /*0190*/  MOV R7, R0 ;  /* 0x0000000000077202 */ /* 0x000fd20000000f00 */
[----:B------:R-:W-:Y:S05]  /*01a0*/  @!P0 BRA `(.L_x_3) ;  /* 0x0000000000dc8947 */ /* 0x000fea0003800000 */
[----:B------:R-:W-:Y:S02]  /*01b0*/  LOP3.LUT R5, R5, 0xfffffffc, RZ, 0xc0, !PT ;  /* 0xfffffffc05057812 */ /* 0x000fe400078ec0ff */
[----:B------:R-:W-:Y:S02]  /*01c0*/  MOV R7, R0 ;  /* 0x0000000000077202 */ /* 0x000fe40000000f00 */
[----:B------:R-:W-:-:S04]  /*01d0*/  IADD3 R5, PT, PT, -R5, RZ, RZ ;  /* 0x000000ff05057210 */ /* 0x000fc80007ffe1ff */
[----:B------:R-:W-:-:S13]  /*01e0*/  ISETP.GE.AND P0, PT, R5, RZ, PT ;  /* 0x000000ff0500720c */ /* 0x000fda0003f06270 */
[----:B------:R-:W-:Y:S05]  /*01f0*/  @P0 BRA `(.L_x_4) ;  /* 0x0000000000ac0947 */ /* 0x000fea0003800000 */
[----:B------:R-:W-:Y:S01]  /*0200*/  IADD3 R6, PT, PT, -R5, RZ, RZ ;  /* 0x000000ff05067210 */ /* 0x000fe20007ffe1ff */
[----:B------:R-:W-:Y:S01]  /*0210*/  BSSY.RECONVERGENT B2, `(.L_x_5) ;  /* 0x0000018000027945 */ /* 0x000fe20003800200 */
[----:B------:R-:W-:Y:S02]  /*0220*/  PLOP3.LUT P0, PT, PT, PT, PT, 0x80, 0x8 ;  /* 0x000000000008781c */ /* 0x000fe40003f0f070 */
[----:B------:R-:W-:-:S13]  /*0230*/  ISETP.GT.AND P1, PT, R6, 0xc, PT ;  /* 0x0000000c0600780c */ /* 0x000fda0003f24270 */
[----:B------:R-:W-:Y:S05]  /*0240*/  @!P1 BRA `(.L_x_6) ;  /* 0x0000000000509947 */ /* 0x000fea0003800000 */
[----:B------:R-:W-:-:S13]  /*0250*/  PLOP3.LUT P0, PT, PT, PT, PT, 0x8, 0x80 ;  /* 0x000000000080781c */ /* 0x000fda0003f0e170 */
.L_x_7:
[----:B------:R-:W-:Y:S01]  /*0260*/  FMUL R7, R0, R7 ;  /* 0x0000000700077220 */ /* 0x000fe20000400000 */
[----:B------:R-:W-:-:S03]  /*0270*/  IADD3 R5, PT, PT, R5, 0x10, RZ ;  /* 0x0000001005057810 */ /* 0x000fc60007ffe0ff */
[----:B------:R-:W-:Y:S01]  /*0280*/  FMUL R7, R0, R7 ;  /* 0x0000000700077220 */ /* 0x000fe20000400000 */
[----:B------:R-:W-:-:S03]  /*0290*/  ISETP.GE.AND P1, PT, R5, -0xc, PT ;  /* 0xfffffff40500780c */ /* 0x000fc60003f26270 */
[----:B------:R-:W-:-:S04]  /*02a0*/  FMUL R7, R0, R7 ;  /* 0x0000000700077220 */ /* 0x000fc80000400000 */
        /* <DEDUP_REMOVED lines=12> */
[----:B------:R-:W-:Y:S01]  /*0370*/  FMUL R7, R0, R7 ;  /* 0x0000000700077220 */ /* 0x000fe20000400000 */
[----:B------:R-:W-:Y:S06]  /*0380*/  @!P1 BRA `(.L_x_7) ;  /* 0xfffffffc00b49947 */ /* 0x000fec000383ffff */
.L_x_6:
[----:B------:R-:W-:Y:S05]  /*0390*/  BSYNC.RECONVERGENT B2 ;  /* 0x0000000000027941 */ /* 0x000fea0003800200 */
.L_x_5:
[----:B------:R-:W-:Y:S01]  /*03a0*/  IADD3 R6, PT, PT, -R5, RZ, RZ ;  /* 0x000000ff05067210 */ /* 0x000fe20007ffe1ff */
[----:B------:R-:W-:Y:S03]  /*03b0*/  BSSY.RECONVERGENT B2, `(.L_x_8) ;  /* 0x000000d000027945 */ /* 0x000fe60003800200 */
[----:B------:R-:W-:-:S13]  /*03c0*/  ISETP.GT.AND P1, PT, R6, 0x4, PT ;  /* 0x000000040600780c */ /* 0x000fda0003f24270 */
[----:B------:R-:W-:Y:S05]  /*03d0*/  @!P1 BRA `(.L_x_9) ;  /* 0x0000000000289947 */ /* 0x000fea0003800000 */
[C---:B------:R-:W-:Y:S01]  /*03e0*/  FMUL R7, R0.reuse, R7 ;  /* 0x0000000700077220 */ /* 0x040fe20000400000 */
[----:B------:R-:W-:Y:S02]  /*03f0*/  PLOP3.LUT P0, PT, PT, PT, PT, 0x8, 0x80 ;  /* 0x000000000080781c */ /* 0x000fe40003f0e170 */
[----:B------:R-:W-:Y:S01]  /*0400*/  IADD3 R5, PT, PT, R5, 0x8, RZ ;  /* 0x0000000805057810 */ /* 0x000fe20007ffe0ff */
[----:B------:R-:W-:-:S04]  /*0410*/  FMUL R7, R0, R7 ;  /* 0x0000000700077220 */ /* 0x000fc80000400000 */
[----:B------:R-:W-:-:S04]  /*0420*/  FMUL R7, R0, R7 ;  /* 0x0000000700077220 */ /* 0x000fc80000400000 */
[----:B------:R-:W-:-:S04]  /*0430*/  FMUL R7, R0, R7 ;  /* 0x0000000700077220 */ /* 0x000fc80000400000 */
[----:B------:R-:W-:-:S04]  /*0440*/  FMUL R7, R0, R7 ;  /* 0x0000000700077220 */ /* 0x000fc80000400000 */
[----:B------:R-:W-:-:S04]  /*0450*/  FMUL R7, R0, R7 ;  /* 0x0000000700077220 */ /* 0x000fc80000400000 */
[----:B------:R-:W-:-:S04]  /*0460*/  FMUL R7, R0, R7 ;  /* 0x0000000700077220 */ /* 0x000fc80000400000 */
[----:B------:R-:W-:-:S07]  /*0470*/  FMUL R7, R0, R7 ;  /* 0x0000000700077220 */ /* 0x000fce0000400000 */
.L_x_9:
[----:B------:R-:W-:Y:S05]  /*0480*/  BSYNC.RECONVERGENT B2 ;  /* 0x0000000000027941 */ /* 0x000fea0003800200 */
.L_x_8:
[----:B------:R-:W-:-:S13]  /*0490*/  ISETP.NE.OR P0, PT, R5, RZ, P0 ;  /* 0x000000ff0500720c */ /* 0x000fda0000705670 */
[----:B------:R-:W-:Y:S05]  /*04a0*/  @!P0 BRA `(.L_x_3) ;  /* 0x00000000001c8947 */ /* 0x000fea0003800000 */
.L_x_4:
[----:B------:R-:W-:Y:S01]  /*04b0*/  IADD3 R5, PT, PT, R5, 0x4, RZ ;  /* 0x0000000405057810 */ /* 0x000fe20007ffe0ff */
[----:B------:R-:W-:-:S03]  /*04c0*/  FMUL R7, R0, R7 ;  /* 0x0000000700077220 */ /* 0x000fc60000400000 */
[----:B------:R-:W-:Y:S01]  /*04d0*/  ISETP.NE.AND P0, PT, R5, RZ, PT ;  /* 0x000000ff0500720c */ /* 0x000fe20003f05270 */
[----:B------:R-:W-:-:S04]  /*04e0*/  FMUL R7, R0, R7 ;  /* 0x0000000700077220 */ /* 0x000fc80000400000 */
[----:B------:R-:W-:-:S04]  /*04f0*/  FMUL R7, R0, R7 ;  /* 0x0000000700077220 */ /* 0x000fc80000400000 */
[----:B------:R-:W-:-:S04]  /*0500*/  FMUL R7, R0, R7 ;  /* 0x0000000700077220 */ /* 0x000fc80000400000 */
[----:B------:R-:W-:Y:S05]  /*0510*/  @P0 BRA `(.L_x_4) ;  /* 0xfffffffc00e40947 */ /* 0x000fea000383ffff */
.L_x_3:
[----:B------:R-:W-:Y:S05]  /*0520*/  BSYNC.RECONVERGENT B0 ;  /* 0x0000000000007941 */ /* 0x000fea0003800200 */
.L_x_2:
[----:B------:R-:W-:-:S13]  /*0530*/  ISETP.NE.AND P0, PT, R4, RZ, PT ;  /* 0x000000ff0400720c */ /* 0x000fda0003f05270 */
[----:B------:R-:W-:Y:S05]  /*0540*/  @!P0 BRA `(.L_x_1) ;  /* 0x0000000000148947 */ /* 0x000fea0003800000 */
[----:B------:R-:W-:-:S07]  /*0550*/  IADD3 R4, PT, PT, -R4, RZ, RZ ;  /* 0x000000ff04047210 */ /* 0x000fce0007ffe1ff */
.L_x_10:
[----:B------:R-:W-:Y:S01]  /*0560*/  IADD3 R4, PT, PT, R4, 0x1, RZ ;  /* 0x0000000104047810 */ /* 0x000fe20007ffe0ff */
[----:B------:R-:W-:-:S03]  /*0570*/  FMUL R7, R0, R7 ;  /* 0x0000000700077220 */ /* 0x000fc60000400000 */
[----:B------:R-:W-:-:S13]  /*0580*/  ISETP.NE.AND P0, PT, R4, RZ, PT ;  /* 0x000000ff0400720c */ /* 0x000fda0003f05270 */
[----:B------:R-:W-:Y:S05]  /*0590*/  @P0 BRA `(.L_x_10) ;  /* 0xfffffffc00f00947 */ /* 0x000fea000383ffff */
.L_x_1:
[----:B------:R-:W-:Y:S05]  /*05a0*/  BSYNC.RECONVERGENT B1 ;  /* 0x0000000000017941 */ /* 0x000fea0003800200 */
.L_x_0:
[----:B------:R-:W-:Y:S01]  /*05b0*/  STG.E desc[UR4][R2.64], R7 ;  /* 0x0000000702007986 */ /* 0x000fe2000c101904 */
[----:B------:R-:W-:Y:S05]  /*05c0*/  EXIT ;  /* 0x000000000000794d */ /* 0x000fea0003800000 */
.L_x_11:
[----:B------:R-:W-:-:S00]  /*05d0*/  BRA `(.L_x_11) ;  /* 0xfffffffc00fc7947 */ /* 0x000fc0000383ffff */
[----:B------:R-:W-:-:S00]  /*05e0*/  NOP ;  /* 0x0000000000007918 */ /* 0x000fc00000000000 */
        /* <DEDUP_REMOVED lines=9> */
.L_x_12:


//--------------------- .nv.shared.reserved.0     --------------------------
	.section	.nv.shared.reserved.0,"aw",@nobits
	.weak		__nv_reservedSMEM_offset_0_alias
	.size		__nv_reservedSMEM_offset_0_alias, 0, 64
	.other		__nv_reservedSMEM_offset_0_alias,@"STO_CUDA_RESERVED_SHARED STV_DEFAULT"
__nv_reservedSMEM_offset_0_alias:
	.zero		0
	.zero		64


//--------------------- .nv.constant0._Z20modify_matrix_kernelPfii --------------------------
	.section	.nv.constant0._Z20modify_matrix_kernelPfii,"a",@progbits
	.sectionflags	@""
	.align	4
.nv.constant0._Z20modify_matrix_kernelPfii:
	.zero		912


//--------------------- SYMBOLS --------------------------

	.type		.nv.reservedSmem.offset0,@object
	.size		.nv.reservedSmem.offset0,0x4
